//
// Generated by NVIDIA NVVM Compiler
//
// Compiler Build ID: CL-36424714
// Cuda compilation tools, release 13.0, V13.0.88
// Based on NVVM 20.0.0
//

.version 9.0
.target sm_100
.address_size 64

	// .globl	_Z10search_detPdS_
.extern .func  (.param .b32 func_retval0) vprintf
(
	.param .b64 vprintf_param_0,
	.param .b64 vprintf_param_1
)
;
.global .align 1 .b8 $str[4] = {37, 102, 32};
.global .align 1 .b8 $str$1[2] = {10};
.global .align 1 .b8 $str$2[4] = {37, 102, 10};

.visible .entry _Z10search_detPdS_(
	.param .u64 .ptr .align 1 _Z10search_detPdS__param_0,
	.param .u64 .ptr .align 1 _Z10search_detPdS__param_1
)
{
	.local .align 8 .b8 	__local_depot0[16];
	.reg .b64 	%SP;
	.reg .b64 	%SPL;
	.reg .b32 	%r<15>;
	.reg .b64 	%rd<16>;
	.reg .b64 	%fd<16>;

	mov.u64 	%SPL, __local_depot0;
	cvta.local.u64 	%SP, %SPL;
	ld.param.u64 	%rd1, [_Z10search_detPdS__param_0];
	ld.param.u64 	%rd2, [_Z10search_detPdS__param_1];
	cvta.to.global.u64 	%rd3, %rd1;
	cvta.to.global.u64 	%rd4, %rd2;
	add.u64 	%rd5, %SP, 0;
	add.u64 	%rd6, %SPL, 0;
	ld.global.f64 	%fd1, [%rd3+16];
	ld.global.f64 	%fd2, [%rd3];
	div.rn.f64 	%fd3, %fd1, %fd2;
	mul.f64 	%fd4, %fd3, %fd2;
	sub.f64 	%fd5, %fd1, %fd4;
	st.global.f64 	[%rd3+16], %fd5;
	ld.global.f64 	%fd6, [%rd3+8];
	mul.f64 	%fd7, %fd3, %fd6;
	ld.global.f64 	%fd8, [%rd3+24];
	sub.f64 	%fd9, %fd8, %fd7;
	st.global.f64 	[%rd3+24], %fd9;
	st.local.f64 	[%rd6], %fd2;
	mov.u64 	%rd7, $str;
	cvta.global.u64 	%rd8, %rd7;
	{ // callseq 0, 0
	.param .b64 param0;
	st.param.b64 	[param0], %rd8;
	.param .b64 param1;
	st.param.b64 	[param1], %rd5;
	.param .b32 retval0;
	call.uni (retval0), 
	vprintf, 
	(
	param0, 
	param1
	);
	ld.param.b32 	%r1, [retval0];
	} // callseq 0
	ld.global.f64 	%fd10, [%rd3+8];
	st.local.f64 	[%rd6], %fd10;
	{ // callseq 1, 0
	.param .b64 param0;
	st.param.b64 	[param0], %rd8;
	.param .b64 param1;
	st.param.b64 	[param1], %rd5;
	.param .b32 retval0;
	call.uni (retval0), 
	vprintf, 
	(
	param0, 
	param1
	);
	ld.param.b32 	%r3, [retval0];
	} // callseq 1
	mov.u64 	%rd9, $str$1;
	cvta.global.u64 	%rd10, %rd9;
	{ // callseq 2, 0
	.param .b64 param0;
	st.param.b64 	[param0], %rd10;
	.param .b64 param1;
	st.param.b64 	[param1], 0;
	.param .b32 retval0;
	call.uni (retval0), 
	vprintf, 
	(
	param0, 
	param1
	);
	ld.param.b32 	%r5, [retval0];
	} // callseq 2
	ld.global.f64 	%fd11, [%rd3+16];
	st.local.f64 	[%rd6], %fd11;
	{ // callseq 3, 0
	.param .b64 param0;
	st.param.b64 	[param0], %rd8;
	.param .b64 param1;
	st.param.b64 	[param1], %rd5;
	.param .b32 retval0;
	call.uni (retval0), 
	vprintf, 
	(
	param0, 
	param1
	);
	ld.param.b32 	%r7, [retval0];
	} // callseq 3
	ld.global.f64 	%fd12, [%rd3+24];
	st.local.f64 	[%rd6], %fd12;
	{ // callseq 4, 0
	.param .b64 param0;
	st.param.b64 	[param0], %rd8;
	.param .b64 param1;
	st.param.b64 	[param1], %rd5;
	.param .b32 retval0;
	call.uni (retval0), 
	vprintf, 
	(
	param0, 
	param1
	);
	ld.param.b32 	%r9, [retval0];
	} // callseq 4
	{ // callseq 5, 0
	.param .b64 param0;
	st.param.b64 	[param0], %rd10;
	.param .b64 param1;
	st.param.b64 	[param1], 0;
	.param .b32 retval0;
	call.uni (retval0), 
	vprintf, 
	(
	param0, 
	param1
	);
	ld.param.b32 	%r11, [retval0];
	} // callseq 5
	mov.b64 	%rd11, 4607182418800017408;
	st.global.u64 	[%rd4], %rd11;
	ld.global.f64 	%fd13, [%rd3];
	st.global.f64 	[%rd4], %fd13;
	ld.global.f64 	%fd14, [%rd3+24];
	mul.f64 	%fd15, %fd14, %fd13;
	st.global.f64 	[%rd4], %fd15;
	add.u64 	%rd12, %SP, 8;
	add.u64 	%rd13, %SPL, 8;
	st.local.f64 	[%rd13], %fd15;
	mov.u64 	%rd14, $str$2;
	cvta.global.u64 	%rd15, %rd14;
	{ // callseq 6, 0
	.param .b64 param0;
	st.param.b64 	[param0], %rd15;
	.param .b64 param1;
	st.param.b64 	[param1], %rd12;
	.param .b32 retval0;
	call.uni (retval0), 
	vprintf, 
	(
	param0, 
	param1
	);
	ld.param.b32 	%r13, [retval0];
	} // callseq 6
	ret;

}


// ===== COMPILED SASS (sm_100) =====

	.target	sm_100

	.elftype	@"ET_EXEC"


//--------------------- .note.nv.tkinfo           --------------------------
	.section	.note.nv.tkinfo,"",@"SHT_NOTE"
	.sectionflags	@"SHF_NOTE_NV_TKINFO"
	.tkinfo
        /*0018*/ 	.word	0x00000002
        /*0030*/ 	.string	""
        /*0030*/ 	.string	"ptxas"
        /*0030*/ 	.string	"Cuda compilation tools, release 13.0, V13.0.88"
        /*0030*/ 	.string	"Build cuda_13.0.r13.0/compiler.36424714_0"
        /*0030*/ 	.string	"-arch sm_100 -m 64 "



//--------------------- .note.nv.cuinfo           --------------------------
	.section	.note.nv.cuinfo,"",@"SHT_NOTE"
	.sectionflags	@"SHF_NOTE_NV_CUINFO"
        /*0018*/ 	.short	0x0002
        /*001a*/ 	.short	0x0064
        /*001c*/ 	.short	0x0082
	.zero		2


//--------------------- .nv.info                  --------------------------
	.section	.nv.info,"",@"SHT_CUDA_INFO"
	.align	4


	//----- nvinfo : EIATTR_REGCOUNT
	.align		4
        /*0000*/ 	.byte	0x04, 0x2f
        /*0002*/ 	.short	(.L_4 - .L_3)
	.align		4
.L_3:
        /*0004*/ 	.word	index@(_Z10search_detPdS_)
        /*0008*/ 	.word	0x0000001a


	//----- nvinfo : EIATTR_FRAME_SIZE
	.align		4
.L_4:
        /*000c*/ 	.byte	0x04, 0x11
        /*000e*/ 	.short	(.L_6 - .L_5)
	.align		4
.L_5:
        /*0010*/ 	.word	index@($__internal_0_$__cuda_sm20_div_rn_f64_full)
        /*0014*/ 	.word	0x00000010


	//----- nvinfo : EIATTR_FRAME_SIZE
	.align		4
.L_6:
        /*0018*/ 	.byte	0x04, 0x11
        /*001a*/ 	.short	(.L_8 - .L_7)
	.align		4
.L_7:
        /*001c*/ 	.word	index@(_Z10search_detPdS_)
        /*0020*/ 	.word	0x00000010


	//----- nvinfo : EIATTR_MIN_STACK_SIZE
	.align		4
.L_8:
        /*0024*/ 	.byte	0x04, 0x12
        /*0026*/ 	.short	(.L_10 - .L_9)
	.align		4
.L_9:
        /*0028*/ 	.word	index@(_Z10search_detPdS_)
        /*002c*/ 	.word	0x00000010
.L_10:


//--------------------- .nv.compat                --------------------------
	.section	.nv.compat,"",@"SHT_CUDA_COMPAT_INFO"
	.align	4
        /*0000*/ 	.byte	0x02, 0x09, 0x00, 0x00, 0x02, 0x02, 0x01, 0x00, 0x02, 0x05, 0x05, 0x00, 0x03, 0x07, 0x01, 0x01
        /*0010*/ 	.byte	0x02, 0x03, 0x00, 0x00, 0x02, 0x06, 0x01, 0x00, 0x04, 0x0b, 0x08, 0x00, 0x01, 0x00, 0x00, 0x00
        /*0020*/ 	.byte	0x00, 0x00, 0x00, 0x00


//--------------------- .nv.info._Z10search_detPdS_ --------------------------
	.section	.nv.info._Z10search_detPdS_,"",@"SHT_CUDA_INFO"
	.sectionflags	@""
	.align	4


	//----- nvinfo : EIATTR_CUDA_API_VERSION
	.align		4
        /*0000*/ 	.byte	0x04, 0x37
        /*0002*/ 	.short	(.L_12 - .L_11)
.L_11:
        /*0004*/ 	.word	0x00000082


	//----- nvinfo : EIATTR_KPARAM_INFO
	.align		4
.L_12:
        /*0008*/ 	.byte	0x04, 0x17
        /*000a*/ 	.short	(.L_14 - .L_13)
.L_13:
        /*000c*/ 	.word	0x00000000
        /*0010*/ 	.short	0x0001
        /*0012*/ 	.short	0x0008
        /*0014*/ 	.byte	0x00, 0xf5, 0x21, 0x00


	//----- nvinfo : EIATTR_KPARAM_INFO
	.align		4
.L_14:
        /*0018*/ 	.byte	0x04, 0x17
        /*001a*/ 	.short	(.L_16 - .L_15)
.L_15:
        /*001c*/ 	.word	0x00000000
        /*0020*/ 	.short	0x0000
        /*0022*/ 	.short	0x0000
        /*0024*/ 	.byte	0x00, 0xf5, 0x21, 0x00


	//----- nvinfo : EIATTR_SPARSE_MMA_MASK
	.align		4
.L_16:
        /*0028*/ 	.byte	0x03, 0x50
        /*002a*/ 	.short	0x0000


	//----- nvinfo : EIATTR_MAXREG_COUNT
	.align		4
        /*002c*/ 	.byte	0x03, 0x1b
        /*002e*/ 	.short	0x00ff


	//----- nvinfo : EIATTR_EXTERNS
	.align		4
        /*0030*/ 	.byte	0x04, 0x0f
        /*0032*/ 	.short	(.L_18 - .L_17)


	//   ....[0]....
	.align		4
.L_17:
        /*0034*/ 	.word	index@(vprintf)


	//----- nvinfo : EIATTR_MERCURY_ISA_VERSION
	.align		4
.L_18:
        /*0038*/ 	.byte	0x03, 0x5f
        /*003a*/ 	.short	0x0101


	//----- nvinfo : EIATTR_VRC_CTA_INIT_COUNT
	.align		4
        /*003c*/ 	.byte	0x02, 0x4a
	.zero		1
	.zero		1


	//----- nvinfo : EIATTR_SYSCALL_OFFSETS
	.align		4
        /*0040*/ 	.byte	0x04, 0x46
        /*0042*/ 	.short	(.L_20 - .L_19)


	//   ....[0]....
.L_19:
        /*0044*/ 	.word	0x000002c0


	//   ....[1]....
        /*0048*/ 	.word	0x00000370


	//   ....[2]....
        /*004c*/ 	.word	0x000003e0


	//   ....[3]....
        /*0050*/ 	.word	0x00000490


	//   ....[4]....
        /*0054*/ 	.word	0x00000540


	//   ....[5]....
        /*0058*/ 	.word	0x000005b0


	//   ....[6]....
        /*005c*/ 	.word	0x000006e0


	//----- nvinfo : EIATTR_EXIT_INSTR_OFFSETS
	.align		4
.L_20:
        /*0060*/ 	.byte	0x04, 0x1c
        /*0062*/ 	.short	(.L_22 - .L_21)


	//   ....[0]....
.L_21:
        /*0064*/ 	.word	0x000006f0


	//----- nvinfo : EIATTR_CRS_STACK_SIZE
	.align		4
.L_22:
        /*0068*/ 	.byte	0x04, 0x1e
        /*006a*/ 	.short	(.L_24 - .L_23)
.L_23:
        /*006c*/ 	.word	0x00000000


	//----- nvinfo : EIATTR_CBANK_PARAM_SIZE
	.align		4
.L_24:
        /*0070*/ 	.byte	0x03, 0x19
        /*0072*/ 	.short	0x0010


	//----- nvinfo : EIATTR_PARAM_CBANK
	.align		4
        /*0074*/ 	.byte	0x04, 0x0a
        /*0076*/ 	.short	(.L_26 - .L_25)
	.align		4
.L_25:
        /*0078*/ 	.word	index@(.nv.constant0._Z10search_detPdS_)
        /*007c*/ 	.short	0x0380
        /*007e*/ 	.short	0x0010


	//----- nvinfo : EIATTR_SW_WAR
	.align		4
.L_26:
        /*0080*/ 	.byte	0x04, 0x36
        /*0082*/ 	.short	(.L_28 - .L_27)
.L_27:
        /*0084*/ 	.word	0x00000008
.L_28:


//--------------------- .nv.callgraph             --------------------------
	.section	.nv.callgraph,"",@"SHT_CUDA_CALLGRAPH"
	.align	4
	.sectionentsize	8
	.align		4
        /*0000*/ 	.word	0x00000000
	.align		4
        /*0004*/ 	.word	0xffffffff
	.align		4
        /*0008*/ 	.word	index@(_Z10search_detPdS_)
	.align		4
        /*000c*/ 	.word	index@(vprintf)
	.align		4
        /*0010*/ 	.word	0x00000000
	.align		4
        /*0014*/ 	.word	0xfffffffe
	.align		4
        /*0018*/ 	.word	0x00000000
	.align		4
        /*001c*/ 	.word	0xfffffffd
	.align		4
        /*0020*/ 	.word	0x00000000
	.align		4
        /*0024*/ 	.word	0xfffffffc


//--------------------- .nv.constant4             --------------------------
	.section	.nv.constant4,"a",@progbits
	.align	8
	.align		8
.nv.constant4:
        /*0000*/ 	.dword	vprintf
	.align		8
        /*0008*/ 	.dword	$str
	.align		8
        /*0010*/ 	.dword	$str$1
	.align		8
        /*0018*/ 	.dword	$str$2


//--------------------- .text._Z10search_detPdS_  --------------------------
	.section	.text._Z10search_detPdS_,"ax",@progbits
	.align	128
        .global         _Z10search_detPdS_
        .type           _Z10search_detPdS_,@function
        .size           _Z10search_detPdS_,(.L_x_14 - _Z10search_detPdS_)
        .other          _Z10search_detPdS_,@"STO_CUDA_ENTRY STV_DEFAULT"
_Z10search_detPdS_:
.text._Z10search_detPdS_:
[----:B------:R-:W0:Y:S08]  /*0000*/  LDC R1, c[0x0][0x37c] ;  /* 0x0000df00ff017b82 */ /* 0x000e300000000800 */
[----:B------:R-:W1:Y:S01]  /*0010*/  LDC.64 R12, c[0x0][0x380] ;  /* 0x0000e000ff0c7b82 */ /* 0x000e620000000a00 */
[----:B------:R-:W1:Y:S01]  /*0020*/  LDCU.64 UR36, c[0x0][0x358] ;  /* 0x00006b00ff2477ac */ /* 0x000e620008000a00 */
[----:B0-----:R-:W-:Y:S01]  /*0030*/  VIADD R1, R1, 0xfffffff0 ;  /* 0xfffffff001017836 */ /* 0x001fe20000000000 */
[----:B-1----:R-:W2:Y:S04]  /*0040*/  LDG.E.64 R8, desc[UR36][R12.64] ;  /* 0x000000240c087981 */ /* 0x002ea8000c1e1b00 */
[----:B------:R-:W3:Y:S01]  /*0050*/  LDG.E.64 R10, desc[UR36][R12.64+0x10] ;  /* 0x000010240c0a7981 */ /* 0x000ee2000c1e1b00 */
[----:B------:R-:W-:Y:S01]  /*0060*/  IMAD.MOV.U32 R2, RZ, RZ, 0x1 ;  /* 0x00000001ff027424 */ /* 0x000fe200078e00ff */
[----:B------:R-:W0:Y:S01]  /*0070*/  LDCU UR4, c[0x0][0x2f8] ;  /* 0x00005f00ff0477ac */ /* 0x000e220008000800 */
[----:B------:R-:W1:Y:S01]  /*0080*/  LDCU UR5, c[0x0][0x2fc] ;  /* 0x00005f80ff0577ac */ /* 0x000e620008000800 */
[----:B0-----:R-:W-:Y:S01]  /*0090*/  IADD3 R16, P1, PT, R1, UR4, RZ ;  /* 0x0000000401107c10 */ /* 0x001fe2000ff3e0ff */
[----:B--2---:R-:W0:Y:S01]  /*00a0*/  MUFU.RCP64H R3, R9 ;  /* 0x0000000900037308 */ /* 0x004e220000001800 */
[----:B---3--:R-:W-:Y:S01]  /*00b0*/  FSETP.GEU.AND P2, PT, |R11|, 6.5827683646048100446e-37, PT ;  /* 0x036000000b00780b */ /* 0x008fe20003f4e200 */
[----:B0-----:R-:W-:-:S08]  /*00c0*/  DFMA R4, -R8, R2, 1 ;  /* 0x3ff000000804742b */ /* 0x001fd00000000102 */
[----:B------:R-:W-:-:S08]  /*00d0*/  DFMA R4, R4, R4, R4 ;  /* 0x000000040404722b */ /* 0x000fd00000000004 */
[----:B------:R-:W-:-:S08]  /*00e0*/  DFMA R4, R2, R4, R2 ;  /* 0x000000040204722b */ /* 0x000fd00000000002 */
[----:B------:R-:W-:-:S08]  /*00f0*/  DFMA R2, -R8, R4, 1 ;  /* 0x3ff000000802742b */ /* 0x000fd00000000104 */
[----:B------:R-:W-:-:S08]  /*0100*/  DFMA R2, R4, R2, R4 ;  /* 0x000000020402722b */ /* 0x000fd00000000004 */
[----:B------:R-:W-:-:S08]  /*0110*/  DMUL R4, R10, R2 ;  /* 0x000000020a047228 */ /* 0x000fd00000000000 */
[----:B------:R-:W-:-:S08]  /*0120*/  DFMA R6, -R8, R4, R10 ;  /* 0x000000040806722b */ /* 0x000fd0000000010a */
[----:B------:R-:W-:Y:S01]  /*0130*/  DFMA R4, R2, R6, R4 ;  /* 0x000000060204722b */ /* 0x000fe20000000004 */
[----:B-1----:R-:W-:-:S09]  /*0140*/  IMAD.X R2, RZ, RZ, UR5, P1 ;  /* 0x00000005ff027e24 */ /* 0x002fd200088e06ff */
[----:B------:R-:W-:-:S05]  /*0150*/  FFMA R0, RZ, R9, R5 ;  /* 0x00000009ff007223 */ /* 0x000fca0000000005 */
[----:B------:R-:W-:-:S13]  /*0160*/  FSETP.GT.AND P0, PT, |R0|, 1.469367938527859385e-39, PT ;  /* 0x001000000000780b */ /* 0x000fda0003f04200 */
[----:B------:R-:W-:Y:S05]  /*0170*/  @P0 BRA P2, `(.L_x_0) ;  /* 0x0000000000100947 */ /* 0x000fea0001000000 */
[----:B------:R-:W-:-:S07]  /*0180*/  MOV R0, 0x1a0 ;  /* 0x000001a000007802 */ /* 0x000fce0000000f00 */
[----:B------:R-:W-:Y:S05]  /*0190*/  CALL.REL.NOINC `($__internal_0_$__cuda_sm20_div_rn_f64_full) ;  /* 0x0000000400587944 */ /* 0x000fea0003c00000 */
[----:B------:R-:W-:Y:S02]  /*01a0*/  IMAD.MOV.U32 R4, RZ, RZ, R12 ;  /* 0x000000ffff047224 */ /* 0x000fe400078e000c */
[----:B------:R-:W-:-:S07]  /*01b0*/  IMAD.MOV.U32 R5, RZ, RZ, R13 ;  /* 0x000000ffff057224 */ /* 0x000fce00078e000d */
.L_x_0:
[----:B------:R-:W0:Y:S01]  /*01c0*/  LDC.64 R18, c[0x0][0x380] ;  /* 0x0000e000ff127b82 */ /* 0x000e220000000a00 */
[-C--:B------:R-:W-:Y:S01]  /*01d0*/  DFMA R10, R8, -R4.reuse, R10 ;  /* 0x80000004080a722b */ /* 0x080fe2000000000a */
[----:B------:R-:W-:Y:S01]  /*01e0*/  MOV R17, 0x0 ;  /* 0x0000000000117802 */ /* 0x000fe20000000f00 */
[----:B------:R-:W1:Y:S01]  /*01f0*/  LDCU.64 UR4, c[0x4][0x8] ;  /* 0x01000100ff0477ac */ /* 0x000e620008000a00 */
[----:B0-----:R-:W2:Y:S04]  /*0200*/  LDG.E.64 R12, desc[UR36][R18.64+0x8] ;  /* 0x00000824120c7981 */ /* 0x001ea8000c1e1b00 */
[----:B------:R-:W2:Y:S01]  /*0210*/  LDG.E.64 R6, desc[UR36][R18.64+0x18] ;  /* 0x0000182412067981 */ /* 0x000ea2000c1e1b00 */
[----:B------:R0:W3:Y:S03]  /*0220*/  LDC.64 R14, c[0x4][R17] ;  /* 0x01000000110e7b82 */ /* 0x0000e60000000a00 */
[----:B------:R0:W-:Y:S04]  /*0230*/  STL.64 [R1], R8 ;  /* 0x0000000801007387 */ /* 0x0001e80000100a00 */
[----:B------:R0:W-:Y:S01]  /*0240*/  STG.E.64 desc[UR36][R18.64+0x10], R10 ;  /* 0x0000100a12007986 */ /* 0x0001e2000c101b24 */
[----:B--2---:R-:W-:Y:S01]  /*0250*/  DFMA R12, R12, -R4, R6 ;  /* 0x800000040c0c722b */ /* 0x004fe20000000006 */
[----:B-1----:R-:W-:-:S02]  /*0260*/  IMAD.U32 R4, RZ, RZ, UR4 ;  /* 0x00000004ff047e24 */ /* 0x002fc4000f8e00ff */
[----:B------:R-:W-:Y:S02]  /*0270*/  IMAD.U32 R5, RZ, RZ, UR5 ;  /* 0x00000005ff057e24 */ /* 0x000fe4000f8e00ff */
[----:B------:R-:W-:Y:S02]  /*0280*/  IMAD.MOV.U32 R6, RZ, RZ, R16 ;  /* 0x000000ffff067224 */ /* 0x000fe400078e0010 */
[----:B------:R0:W-:Y:S01]  /*0290*/  STG.E.64 desc[UR36][R18.64+0x18], R12 ;  /* 0x0000180c12007986 */ /* 0x0001e2000c101b24 */
[----:B---3--:R-:W-:-:S07]  /*02a0*/  IMAD.MOV.U32 R7, RZ, RZ, R2 ;  /* 0x000000ffff077224 */ /* 0x008fce00078e0002 */
[----:B------:R-:W-:-:S07]  /*02b0*/  LEPC R20, `(.L_x_1) ;  /* 0x000000001014794e */ /* 0x000fce0000000000 */
[----:B0-----:R-:W-:Y:S05]  /*02c0*/  CALL.ABS.NOINC R14 ;  /* 0x000000000e007343 */ /* 0x001fea0003c00000 */
.L_x_1:
[----:B------:R-:W0:Y:S01]  /*02d0*/  LDC.64 R8, c[0x0][0x380] ;  /* 0x0000e000ff087b82 */ /* 0x000e220000000a00 */
[----:B------:R-:W1:Y:S01]  /*02e0*/  LDCU.64 UR4, c[0x4][0x8] ;  /* 0x01000100ff0477ac */ /* 0x000e620008000a00 */
[----:B0-----:R-:W2:Y:S06]  /*02f0*/  LDG.E.64 R8, desc[UR36][R8.64+0x8] ;  /* 0x0000082408087981 */ /* 0x001eac000c1e1b00 */
[----:B------:R0:W3:Y:S01]  /*0300*/  LDC.64 R10, c[0x4][R17] ;  /* 0x01000000110a7b82 */ /* 0x0000e20000000a00 */
[----:B-1----:R-:W-:Y:S02]  /*0310*/  IMAD.U32 R4, RZ, RZ, UR4 ;  /* 0x00000004ff047e24 */ /* 0x002fe4000f8e00ff */
[----:B------:R-:W-:-:S02]  /*0320*/  IMAD.U32 R5, RZ, RZ, UR5 ;  /* 0x00000005ff057e24 */ /* 0x000fc4000f8e00ff */
[----:B------:R-:W-:Y:S02]  /*0330*/  IMAD.MOV.U32 R6, RZ, RZ, R16 ;  /* 0x000000ffff067224 */ /* 0x000fe400078e0010 */
[----:B------:R-:W-:Y:S01]  /*0340*/  IMAD.MOV.U32 R7, RZ, RZ, R2 ;  /* 0x000000ffff077224 */ /* 0x000fe200078e0002 */
[----:B--23--:R0:W-:Y:S06]  /*0350*/  STL.64 [R1], R8 ;  /* 0x0000000801007387 */ /* 0x00c1ec0000100a00 */
[----:B------:R-:W-:-:S07]  /*0360*/  LEPC R20, `(.L_x_2) ;  /* 0x000000001014794e */ /* 0x000fce0000000000 */
[----:B0-----:R-:W-:Y:S05]  /*0370*/  CALL.ABS.NOINC R10 ;  /* 0x000000000a007343 */ /* 0x001fea0003c00000 */
.L_x_2:
[----:B------:R0:W1:Y:S01]  /*0380*/  LDC.64 R8, c[0x4][R17] ;  /* 0x0100000011087b82 */ /* 0x0000620000000a00 */
[----:B------:R-:W2:Y:S01]  /*0390*/  LDCU.64 UR4, c[0x4][0x10] ;  /* 0x01000200ff0477ac */ /* 0x000ea20008000a00 */
[----:B------:R-:W-:Y:S01]  /*03a0*/  CS2R R6, SRZ ;  /* 0x0000000000067805 */ /* 0x000fe2000001ff00 */
[----:B--2---:R-:W-:Y:S02]  /*03b0*/  IMAD.U32 R4, RZ, RZ, UR4 ;  /* 0x00000004ff047e24 */ /* 0x004fe4000f8e00ff */
[----:B0-----:R-:W-:-:S07]  /*03c0*/  IMAD.U32 R5, RZ, RZ, UR5 ;  /* 0x00000005ff057e24 */ /* 0x001fce000f8e00ff */
[----:B------:R-:W-:-:S07]  /*03d0*/  LEPC R20, `(.L_x_3) ;  /* 0x000000001014794e */ /* 0x000fce0000000000 */
[----:B-1----:R-:W-:Y:S05]  /*03e0*/  CALL.ABS.NOINC R8 ;  /* 0x0000000008007343 */ /* 0x002fea0003c00000 */
.L_x_3:
        /* <DEDUP_REMOVED lines=11> */
.L_x_4:
        /* <DEDUP_REMOVED lines=11> */
.L_x_5:
[----:B------:R0:W1:Y:S01]  /*0550*/  LDC.64 R8, c[0x4][R17] ;  /* 0x0100000011087b82 */ /* 0x0000620000000a00 */
[----:B------:R-:W2:Y:S01]  /*0560*/  LDCU.64 UR4, c[0x4][0x10] ;  /* 0x01000200ff0477ac */ /* 0x000ea20008000a00 */
[----:B------:R-:W-:Y:S01]  /*0570*/  CS2R R6, SRZ ;  /* 0x0000000000067805 */ /* 0x000fe2000001ff00 */
[----:B--2---:R-:W-:Y:S02]  /*0580*/  IMAD.U32 R4, RZ, RZ, UR4 ;  /* 0x00000004ff047e24 */ /* 0x004fe4000f8e00ff */
[----:B0-----:R-:W-:-:S07]  /*0590*/  IMAD.U32 R5, RZ, RZ, UR5 ;  /* 0x00000005ff057e24 */ /* 0x001fce000f8e00ff */
[----:B------:R-:W-:-:S07]  /*05a0*/  LEPC R20, `(.L_x_6) ;  /* 0x000000001014794e */ /* 0x000fce0000000000 */
[----:B-1----:R-:W-:Y:S05]  /*05b0*/  CALL.ABS.NOINC R8 ;  /* 0x0000000008007343 */ /* 0x002fea0003c00000 */
.L_x_6:
[----:B------:R-:W0:Y:S01]  /*05c0*/  LDC.64 R8, c[0x0][0x388] ;  /* 0x0000e200ff087b82 */ /* 0x000e220000000a00 */
[----:B------:R-:W-:Y:S01]  /*05d0*/  IMAD.MOV.U32 R14, RZ, RZ, 0x0 ;  /* 0x00000000ff0e7424 */ /* 0x000fe200078e00ff */
[----:B------:R-:W1:Y:S01]  /*05e0*/  LDCU.64 UR4, c[0x4][0x18] ;  /* 0x01000300ff0477ac */ /* 0x000e620008000a00 */
[----:B------:R-:W-:-:S05]  /*05f0*/  IMAD.MOV.U32 R15, RZ, RZ, 0x3ff00000 ;  /* 0x3ff00000ff0f7424 */ /* 0x000fca00078e00ff */
[----:B------:R-:W2:Y:S01]  /*0600*/  LDC.64 R18, c[0x0][0x380] ;  /* 0x0000e000ff127b82 */ /* 0x000ea20000000a00 */
[----:B0-----:R0:W-:Y:S04]  /*0610*/  STG.E.64 desc[UR36][R8.64], R14 ;  /* 0x0000000e08007986 */ /* 0x0011e8000c101b24 */
[----:B--2---:R-:W2:Y:S04]  /*0620*/  LDG.E.64 R10, desc[UR36][R18.64] ;  /* 0x00000024120a7981 */ /* 0x004ea8000c1e1b00 */
[----:B--2---:R0:W-:Y:S04]  /*0630*/  STG.E.64 desc[UR36][R8.64], R10 ;  /* 0x0000000a08007986 */ /* 0x0041e8000c101b24 */
[----:B------:R-:W2:Y:S01]  /*0640*/  LDG.E.64 R12, desc[UR36][R18.64+0x18] ;  /* 0x00001824120c7981 */ /* 0x000ea2000c1e1b00 */
[----:B------:R0:W3:Y:S01]  /*0650*/  LDC.64 R22, c[0x4][R17] ;  /* 0x0100000011167b82 */ /* 0x0000e20000000a00 */
[----:B------:R-:W-:Y:S01]  /*0660*/  IADD3 R6, P0, PT, R16, 0x8, RZ ;  /* 0x0000000810067810 */ /* 0x000fe20007f1e0ff */
[----:B-1----:R-:W-:Y:S01]  /*0670*/  IMAD.U32 R5, RZ, RZ, UR5 ;  /* 0x00000005ff057e24 */ /* 0x002fe2000f8e00ff */
[----:B------:R-:W-:-:S03]  /*0680*/  MOV R4, UR4 ;  /* 0x0000000400047c02 */ /* 0x000fc60008000f00 */
[----:B------:R-:W-:Y:S01]  /*0690*/  IMAD.X R7, RZ, RZ, R2, P0 ;  /* 0x000000ffff077224 */ /* 0x000fe200000e0602 */
[----:B--2---:R-:W-:-:S07]  /*06a0*/  DMUL R12, R10, R12 ;  /* 0x0000000c0a0c7228 */ /* 0x004fce0000000000 */
[----:B------:R0:W-:Y:S04]  /*06b0*/  STG.E.64 desc[UR36][R8.64], R12 ;  /* 0x0000000c08007986 */ /* 0x0001e8000c101b24 */
[----:B---3--:R0:W-:Y:S02]  /*06c0*/  STL.64 [R1+0x8], R12 ;  /* 0x0000080c01007387 */ /* 0x0081e40000100a00 */
[----:B------:R-:W-:-:S07]  /*06d0*/  LEPC R20, `(.L_x_7) ;  /* 0x000000001014794e */ /* 0x000fce0000000000 */
[----:B0-----:R-:W-:Y:S05]  /*06e0*/  CALL.ABS.NOINC R22 ;  /* 0x0000000016007343 */ /* 0x001fea0003c00000 */
.L_x_7:
[----:B------:R-:W-:Y:S05]  /*06f0*/  EXIT ;  /* 0x000000000000794d */ /* 0x000fea0003800000 */
        .weak           $__internal_0_$__cuda_sm20_div_rn_f64_full
        .type           $__internal_0_$__cuda_sm20_div_rn_f64_full,@function
        .size           $__internal_0_$__cuda_sm20_div_rn_f64_full,(.L_x_14 - $__internal_0_$__cuda_sm20_div_rn_f64_full)
$__internal_0_$__cuda_sm20_div_rn_f64_full:
[C---:B------:R-:W-:Y:S01]  /*0700*/  FSETP.GEU.AND P0, PT, |R9|.reuse, 1.469367938527859385e-39, PT ;  /* 0x001000000900780b */ /* 0x040fe20003f0e200 */
[----:B------:R-:W-:Y:S01]  /*0710*/  IMAD.MOV.U32 R14, RZ, RZ, 0x1 ;  /* 0x00000001ff0e7424 */ /* 0x000fe200078e00ff */
[C---:B------:R-:W-:Y:S01]  /*0720*/  LOP3.LUT R4, R9.reuse, 0x800fffff, RZ, 0xc0, !PT ;  /* 0x800fffff09047812 */ /* 0x040fe200078ec0ff */
[----:B------:R-:W-:Y:S01]  /*0730*/  IMAD.MOV.U32 R3, RZ, RZ, 0x1ca00000 ;  /* 0x1ca00000ff037424 */ /* 0x000fe200078e00ff */
[----:B------:R-:W-:Y:S02]  /*0740*/  LOP3.LUT R18, R9, 0x7ff00000, RZ, 0xc0, !PT ;  /* 0x7ff0000009127812 */ /* 0x000fe400078ec0ff */
[----:B------:R-:W-:Y:S01]  /*0750*/  LOP3.LUT R5, R4, 0x3ff00000, RZ, 0xfc, !PT ;  /* 0x3ff0000004057812 */ /* 0x000fe200078efcff */
[----:B------:R-:W-:Y:S01]  /*0760*/  IMAD.MOV.U32 R4, RZ, RZ, R8 ;  /* 0x000000ffff047224 */ /* 0x000fe200078e0008 */
[----:B------:R-:W-:-:S04]  /*0770*/  LOP3.LUT R17, R11, 0x7ff00000, RZ, 0xc0, !PT ;  /* 0x7ff000000b117812 */ /* 0x000fc800078ec0ff */
[----:B------:R-:W-:Y:S01]  /*0780*/  ISETP.GE.U32.AND P1, PT, R17, R18, PT ;  /* 0x000000121100720c */ /* 0x000fe20003f26070 */
[----:B------:R-:W-:Y:S01]  /*0790*/  @!P0 DMUL R4, R8, 8.98846567431157953865e+307 ;  /* 0x7fe0000008048828 */ /* 0x000fe20000000000 */
[----:B------:R-:W-:-:S05]  /*07a0*/  IMAD.MOV.U32 R20, RZ, RZ, R17 ;  /* 0x000000ffff147224 */ /* 0x000fca00078e0011 */
[----:B------:R-:W0:Y:S02]  /*07b0*/  MUFU.RCP64H R15, R5 ;  /* 0x00000005000f7308 */ /* 0x000e240000001800 */
[----:B0-----:R-:W-:-:S08]  /*07c0*/  DFMA R6, R14, -R4, 1 ;  /* 0x3ff000000e06742b */ /* 0x001fd00000000804 */
[----:B------:R-:W-:-:S08]  /*07d0*/  DFMA R6, R6, R6, R6 ;  /* 0x000000060606722b */ /* 0x000fd00000000006 */
[----:B------:R-:W-:Y:S01]  /*07e0*/  DFMA R14, R14, R6, R14 ;  /* 0x000000060e0e722b */ /* 0x000fe2000000000e */
[----:B------:R-:W-:Y:S01]  /*07f0*/  SEL R7, R3, 0x63400000, !P1 ;  /* 0x6340000003077807 */ /* 0x000fe20004800000 */
[----:B------:R-:W-:Y:S01]  /*0800*/  IMAD.MOV.U32 R6, RZ, RZ, R10 ;  /* 0x000000ffff067224 */ /* 0x000fe200078e000a */
[----:B------:R-:W-:Y:S02]  /*0810*/  FSETP.GEU.AND P1, PT, |R11|, 1.469367938527859385e-39, PT ;  /* 0x001000000b00780b */ /* 0x000fe40003f2e200 */
[----:B------:R-:W-:-:S03]  /*0820*/  LOP3.LUT R7, R7, 0x800fffff, R11, 0xf8, !PT ;  /* 0x800fffff07077812 */ /* 0x000fc600078ef80b */
[----:B------:R-:W-:-:S08]  /*0830*/  DFMA R12, R14, -R4, 1 ;  /* 0x3ff000000e0c742b */ /* 0x000fd00000000804 */
[----:B------:R-:W-:Y:S01]  /*0840*/  DFMA R12, R14, R12, R14 ;  /* 0x0000000c0e0c722b */ /* 0x000fe2000000000e */
[----:B------:R-:W-:Y:S10]  /*0850*/  @P1 BRA `(.L_x_8) ;  /* 0x0000000000201947 */ /* 0x000ff40003800000 */
[----:B------:R-:W-:-:S04]  /*0860*/  LOP3.LUT R14, R9, 0x7ff00000, RZ, 0xc0, !PT ;  /* 0x7ff00000090e7812 */ /* 0x000fc800078ec0ff */
[----:B------:R-:W-:Y:S01]  /*0870*/  ISETP.GE.U32.AND P1, PT, R17, R14, PT ;  /* 0x0000000e1100720c */ /* 0x000fe20003f26070 */
[----:B------:R-:W-:-:S03]  /*0880*/  IMAD.MOV.U32 R14, RZ, RZ, RZ ;  /* 0x000000ffff0e7224 */ /* 0x000fc600078e00ff */
[----:B------:R-:W-:-:S04]  /*0890*/  SEL R15, R3, 0x63400000, !P1 ;  /* 0x63400000030f7807 */ /* 0x000fc80004800000 */
[----:B------:R-:W-:-:S04]  /*08a0*/  LOP3.LUT R15, R15, 0x80000000, R11, 0xf8, !PT ;  /* 0x800000000f0f7812 */ /* 0x000fc800078ef80b */
[----:B------:R-:W-:-:S06]  /*08b0*/  LOP3.LUT R15, R15, 0x100000, RZ, 0xfc, !PT ;  /* 0x001000000f0f7812 */ /* 0x000fcc00078efcff */
[----:B------:R-:W-:-:S10]  /*08c0*/  DFMA R6, R6, 2, -R14 ;  /* 0x400000000606782b */ /* 0x000fd4000000080e */
[----:B------:R-:W-:-:S07]  /*08d0*/  LOP3.LUT R20, R7, 0x7ff00000, RZ, 0xc0, !PT ;  /* 0x7ff0000007147812 */ /* 0x000fce00078ec0ff */
.L_x_8:
[----:B------:R-:W-:Y:S01]  /*08e0*/  IMAD.MOV.U32 R21, RZ, RZ, R18 ;  /* 0x000000ffff157224 */ /* 0x000fe200078e0012 */
[----:B------:R-:W-:Y:S01]  /*08f0*/  @!P0 LOP3.LUT R21, R5, 0x7ff00000, RZ, 0xc0, !PT ;  /* 0x7ff0000005158812 */ /* 0x000fe200078ec0ff */
[----:B------:R-:W-:Y:S01]  /*0900*/  VIADD R22, R20, 0xffffffff ;  /* 0xffffffff14167836 */ /* 0x000fe20000000000 */
[----:B------:R-:W-:-:S04]  /*0910*/  DMUL R14, R12, R6 ;  /* 0x000000060c0e7228 */ /* 0x000fc80000000000 */
[----:B------:R-:W-:Y:S01]  /*0920*/  ISETP.GT.U32.AND P0, PT, R22, 0x7feffffe, PT ;  /* 0x7feffffe1600780c */ /* 0x000fe20003f04070 */
[----:B------:R-:W-:-:S03]  /*0930*/  VIADD R22, R21, 0xffffffff ;  /* 0xffffffff15167836 */ /* 0x000fc60000000000 */
[----:B------:R-:W-:Y:S02]  /*0940*/  DFMA R18, R14, -R4, R6 ;  /* 0x800000040e12722b */ /* 0x000fe40000000006 */
[----:B------:R-:W-:-:S06]  /*0950*/  ISETP.GT.U32.OR P0, PT, R22, 0x7feffffe, P0 ;  /* 0x7feffffe1600780c */ /* 0x000fcc0000704470 */
[----:B------:R-:W-:-:S07]  /*0960*/  DFMA R18, R12, R18, R14 ;  /* 0x000000120c12722b */ /* 0x000fce000000000e */
[----:B------:R-:W-:Y:S05]  /*0970*/  @P0 BRA `(.L_x_9) ;  /* 0x00000000006c0947 */ /* 0x000fea0003800000 */
[----:B------:R-:W-:-:S04]  /*0980*/  LOP3.LUT R14, R9, 0x7ff00000, RZ, 0xc0, !PT ;  /* 0x7ff00000090e7812 */ /* 0x000fc800078ec0ff */
[CC--:B------:R-:W-:Y:S02]  /*0990*/  VIADDMNMX R12, R17.reuse, -R14.reuse, 0xb9600000, !PT ;  /* 0xb9600000110c7446 */ /* 0x0c0fe4000780090e */
[----:B------:R-:W-:Y:S02]  /*09a0*/  ISETP.GE.U32.AND P0, PT, R17, R14, PT ;  /* 0x0000000e1100720c */ /* 0x000fe40003f06070 */
[----:B------:R-:W-:Y:S02]  /*09b0*/  VIMNMX R12, PT, PT, R12, 0x46a00000, PT ;  /* 0x46a000000c0c7848 */ /* 0x000fe40003fe0100 */
[----:B------:R-:W-:Y:S02]  /*09c0*/  SEL R3, R3, 0x63400000, !P0 ;  /* 0x6340000003037807 */ /* 0x000fe40004000000 */
[----:B------:R-:W-:-:S03]  /*09d0*/  MOV R14, RZ ;  /* 0x000000ff000e7202 */ /* 0x000fc60000000f00 */
[----:B------:R-:W-:-:S04]  /*09e0*/  IMAD.IADD R3, R12, 0x1, -R3 ;  /* 0x000000010c037824 */ /* 0x000fc800078e0a03 */
[----:B------:R-:W-:-:S06]  /*09f0*/  VIADD R15, R3, 0x7fe00000 ;  /* 0x7fe00000030f7836 */ /* 0x000fcc0000000000 */
[----:B------:R-:W-:-:S10]  /*0a00*/  DMUL R12, R18, R14 ;  /* 0x0000000e120c7228 */ /* 0x000fd40000000000 */
[----:B------:R-:W-:-:S13]  /*0a10*/  FSETP.GTU.AND P0, PT, |R13|, 1.469367938527859385e-39, PT ;  /* 0x001000000d00780b */ /* 0x000fda0003f0c200 */
[----:B------:R-:W-:Y:S05]  /*0a20*/  @P0 BRA `(.L_x_10) ;  /* 0x0000000000940947 */ /* 0x000fea0003800000 */
[----:B------:R-:W-:Y:S01]  /*0a30*/  DFMA R4, R18, -R4, R6 ;  /* 0x800000041204722b */ /* 0x000fe20000000006 */
[----:B------:R-:W-:-:S09]  /*0a40*/  IMAD.MOV.U32 R14, RZ, RZ, RZ ;  /* 0x000000ffff0e7224 */ /* 0x000fd200078e00ff */
[C---:B------:R-:W-:Y:S02]  /*0a50*/  FSETP.NEU.AND P0, PT, R5.reuse, RZ, PT ;  /* 0x000000ff0500720b */ /* 0x040fe40003f0d000 */
[----:B------:R-:W-:-:S04]  /*0a60*/  LOP3.LUT R7, R5, 0x80000000, R9, 0x48, !PT ;  /* 0x8000000005077812 */ /* 0x000fc800078e4809 */
[----:B------:R-:W-:-:S07]  /*0a70*/  LOP3.LUT R15, R7, R15, RZ, 0xfc, !PT ;  /* 0x0000000f070f7212 */ /* 0x000fce00078efcff */
[----:B------:R-:W-:Y:S05]  /*0a80*/  @!P0 BRA `(.L_x_10) ;  /* 0x00000000007c8947 */ /* 0x000fea0003800000 */
[----:B------:R-:W-:Y:S01]  /*0a90*/  IMAD.MOV R5, RZ, RZ, -R3 ;  /* 0x000000ffff057224 */ /* 0x000fe200078e0a03 */
[----:B------:R-:W-:Y:S01]  /*0aa0*/  DMUL.RP R14, R18, R14 ;  /* 0x0000000e120e7228 */ /* 0x000fe20000008000 */
[----:B------:R-:W-:Y:S01]  /*0ab0*/  IMAD.MOV.U32 R4, RZ, RZ, RZ ;  /* 0x000000ffff047224 */ /* 0x000fe200078e00ff */
[----:B------:R-:W-:-:S05]  /*0ac0*/  IADD3 R3, PT, PT, -R3, -0x43300000, RZ ;  /* 0xbcd0000003037810 */ /* 0x000fca0007ffe1ff */
[----:B------:R-:W-:-:S03]  /*0ad0*/  DFMA R4, R12, -R4, R18 ;  /* 0x800000040c04722b */ /* 0x000fc60000000012 */
[----:B------:R-:W-:-:S07]  /*0ae0*/  LOP3.LUT R7, R15, R7, RZ, 0x3c, !PT ;  /* 0x000000070f077212 */ /* 0x000fce00078e3cff */
[----:B------:R-:W-:-:S04]  /*0af0*/  FSETP.NEU.AND P0, PT, |R5|, R3, PT ;  /* 0x000000030500720b */ /* 0x000fc80003f0d200 */
[----:B------:R-:W-:Y:S02]  /*0b00*/  FSEL R12, R14, R12, !P0 ;  /* 0x0000000c0e0c7208 */ /* 0x000fe40004000000 */
[----:B------:R-:W-:Y:S01]  /*0b10*/  FSEL R13, R7, R13, !P0 ;  /* 0x0000000d070d7208 */ /* 0x000fe20004000000 */
[----:B------:R-:W-:Y:S06]  /*0b20*/  BRA `(.L_x_10) ;  /* 0x0000000000547947 */ /* 0x000fec0003800000 */
.L_x_9:
[----:B------:R-:W-:-:S14]  /*0b30*/  DSETP.NAN.AND P0, PT, R10, R10, PT ;  /* 0x0000000a0a00722a */ /* 0x000fdc0003f08000 */
[----:B------:R-:W-:Y:S05]  /*0b40*/  @P0 BRA `(.L_x_11) ;  /* 0x0000000000440947 */ /* 0x000fea0003800000 */
[----:B------:R-:W-:-:S14]  /*0b50*/  DSETP.NAN.AND P0, PT, R8, R8, PT ;  /* 0x000000080800722a */ /* 0x000fdc0003f08000 */
[----:B------:R-:W-:Y:S05]  /*0b60*/  @P0 BRA `(.L_x_12) ;  /* 0x0000000000300947 */ /* 0x000fea0003800000 */
[----:B------:R-:W-:Y:S01]  /*0b70*/  ISETP.NE.AND P0, PT, R20, R21, PT ;  /* 0x000000151400720c */ /* 0x000fe20003f05270 */
[----:B------:R-:W-:Y:S02]  /*0b80*/  IMAD.MOV.U32 R12, RZ, RZ, 0x0 ;  /* 0x00000000ff0c7424 */ /* 0x000fe400078e00ff */
[----:B------:R-:W-:-:S10]  /*0b90*/  IMAD.MOV.U32 R13, RZ, RZ, -0x80000 ;  /* 0xfff80000ff0d7424 */ /* 0x000fd400078e00ff */
[----:B------:R-:W-:Y:S05]  /*0ba0*/  @!P0 BRA `(.L_x_10) ;  /* 0x0000000000348947 */ /* 0x000fea0003800000 */
[----:B------:R-:W-:Y:S02]  /*0bb0*/  ISETP.NE.AND P0, PT, R20, 0x7ff00000, PT ;  /* 0x7ff000001400780c */ /* 0x000fe40003f05270 */
[----:B------:R-:W-:Y:S02]  /*0bc0*/  LOP3.LUT R13, R11, 0x80000000, R9, 0x48, !PT ;  /* 0x800000000b0d7812 */ /* 0x000fe400078e4809 */
[----:B------:R-:W-:-:S13]  /*0bd0*/  ISETP.EQ.OR P0, PT, R21, RZ, !P0 ;  /* 0x000000ff1500720c */ /* 0x000fda0004702670 */
[----:B------:R-:W-:Y:S01]  /*0be0*/  @P0 LOP3.LUT R3, R13, 0x7ff00000, RZ, 0xfc, !PT ;  /* 0x7ff000000d030812 */ /* 0x000fe200078efcff */
[----:B------:R-:W-:Y:S02]  /*0bf0*/  @!P0 IMAD.MOV.U32 R12, RZ, RZ, RZ ;  /* 0x000000ffff0c8224 */ /* 0x000fe400078e00ff */
[----:B------:R-:W-:Y:S02]  /*0c00*/  @P0 IMAD.MOV.U32 R12, RZ, RZ, RZ ;  /* 0x000000ffff0c0224 */ /* 0x000fe400078e00ff */
[----:B------:R-:W-:Y:S01]  /*0c10*/  @P0 IMAD.MOV.U32 R13, RZ, RZ, R3 ;  /* 0x000000ffff0d0224 */ /* 0x000fe200078e0003 */
[----:B------:R-:W-:Y:S06]  /*0c20*/  BRA `(.L_x_10) ;  /* 0x0000000000147947 */ /* 0x000fec0003800000 */
.L_x_12:
[----:B------:R-:W-:Y:S01]  /*0c30*/  LOP3.LUT R13, R9, 0x80000, RZ, 0xfc, !PT ;  /* 0x00080000090d7812 */ /* 0x000fe200078efcff */
[----:B------:R-:W-:Y:S01]  /*0c40*/  IMAD.MOV.U32 R12, RZ, RZ, R8 ;  /* 0x000000ffff0c7224 */ /* 0x000fe200078e0008 */
[----:B------:R-:W-:Y:S06]  /*0c50*/  BRA `(.L_x_10) ;  /* 0x0000000000087947 */ /* 0x000fec0003800000 */
.L_x_11:
[----:B------:R-:W-:Y:S01]  /*0c60*/  LOP3.LUT R13, R11, 0x80000, RZ, 0xfc, !PT ;  /* 0x000800000b0d7812 */ /* 0x000fe200078efcff */
[----:B------:R-:W-:-:S07]  /*0c70*/  IMAD.MOV.U32 R12, RZ, RZ, R10 ;  /* 0x000000ffff0c7224 */ /* 0x000fce00078e000a */
.L_x_10:
[----:B------:R-:W-:Y:S02]  /*0c80*/  IMAD.MOV.U32 R4, RZ, RZ, R0 ;  /* 0x000000ffff047224 */ /* 0x000fe400078e0000 */
[----:B------:R-:W-:-:S04]  /*0c90*/  IMAD.MOV.U32 R5, RZ, RZ, 0x0 ;  /* 0x00000000ff057424 */ /* 0x000fc800078e00ff */
[----:B------:R-:W-:Y:S05]  /*0ca0*/  RET.REL.NODEC R4 `(_Z10search_detPdS_) ;  /* 0xfffffff004d47950 */ /* 0x000fea0003c3ffff */
.L_x_13:
[----:B------:R-:W-:-:S00]  /*0cb0*/  BRA `(.L_x_13) ;  /* 0xfffffffc00fc7947 */ /* 0x000fc0000383ffff */
[----:B------:R-:W-:-:S00]  /*0cc0*/  NOP ;  /* 0x0000000000007918 */ /* 0x000fc00000000000 */
        /* <DEDUP_REMOVED lines=11> */
.L_x_14:


//--------------------- .nv.global.init           --------------------------
	.section	.nv.global.init,"aw",@progbits
.nv.global.init:
	.type		$str$1,@object
	.size		$str$1,($str$2 - $str$1)
$str$1:
        /*0000*/ 	.byte	0x0a, 0x00
	.type		$str$2,@object
	.size		$str$2,($str - $str$2)
$str$2:
        /*0002*/ 	.byte	0x25, 0x66, 0x0a, 0x00
	.type		$str,@object
	.size		$str,(.L_0 - $str)
$str:
        /*0006*/ 	.byte	0x25, 0x66, 0x20, 0x00
.L_0:


//--------------------- .nv.shared.reserved.0     --------------------------
	.section	.nv.shared.reserved.0,"aw",@nobits
	.weak		__nv_reservedSMEM_offset_0_alias
	.size		__nv_reservedSMEM_offset_0_alias, 0, 64
	.other		__nv_reservedSMEM_offset_0_alias,@"STO_CUDA_RESERVED_SHARED STV_DEFAULT"
__nv_reservedSMEM_offset_0_alias:
	.zero		0
	.zero		64


//--------------------- .nv.constant0._Z10search_detPdS_ --------------------------
	.section	.nv.constant0._Z10search_detPdS_,"a",@progbits
	.sectionflags	@""
	.align	4
.nv.constant0._Z10search_detPdS_:
	.zero		912


//--------------------- SYMBOLS --------------------------

	.type		.nv.reservedSmem.offset0,@object
	.size		.nv.reservedSmem.offset0,0x4
	.type		vprintf,@function
